	.headerflags	@"EF_CUDA_TEXMODE_UNIFIED EF_CUDA_64BIT_ADDRESS EF_CUDA_ACCELERATORS EF_CUDA_SM90 EF_CUDA_VIRTUAL_SM(EF_CUDA_SM90)"
	.elftype	@"ET_EXEC"


//--------------------- .nv.info                  --------------------------
	.section	.nv.info,"",@"SHT_CUDA_INFO"
	.align	4


	//----- nvinfo : EIATTR_REGCOUNT
	.align		4
        /*0000*/ 	.byte	0x04, 0x2f
        /*0002*/ 	.short	(.L_1 - .L_0)
	.align		4
.L_0:
        /*0004*/ 	.word	index@(triton_poi_fused_cat_convolution_35)
        /*0008*/ 	.word	0x00000020


	//----- nvinfo : EIATTR_MIN_STACK_SIZE
	.align		4
.L_1:
        /*000c*/ 	.byte	0x04, 0x12
        /*000e*/ 	.short	(.L_3 - .L_2)
	.align		4
.L_2:
        /*0010*/ 	.word	index@(triton_poi_fused_cat_convolution_35)
        /*0014*/ 	.word	0x00000000


	//----- nvinfo : EIATTR_FRAME_SIZE
	.align		4
.L_3:
        /*0018*/ 	.byte	0x04, 0x11
        /*001a*/ 	.short	(.L_5 - .L_4)
	.align		4
.L_4:
        /*001c*/ 	.word	index@(triton_poi_fused_cat_convolution_35)
        /*0020*/ 	.word	0x00000000


	//----- nvinfo : EIATTR_MIN_STACK_SIZE
	.align		4
.L_5:
        /*0024*/ 	.byte	0x04, 0x12
        /*0026*/ 	.short	(.L_7 - .L_6)
	.align		4
.L_6:
        /*0028*/ 	.word	index@(triton_poi_fused_cat_convolution_35)
        /*002c*/ 	.word	0x00000000
.L_7:


//--------------------- .nv.info.triton_poi_fused_cat_convolution_35 --------------------------
	.section	.nv.info.triton_poi_fused_cat_convolution_35,"",@"SHT_CUDA_INFO"
	.sectionflags	@""
	.align	4


	//----- nvinfo : EIATTR_CUDA_API_VERSION
	.align		4
        /*0000*/ 	.byte	0x04, 0x37
        /*0002*/ 	.short	(.L_9 - .L_8)
.L_8:
        /*0004*/ 	.word	0x0000007c


	//----- nvinfo : EIATTR_KPARAM_INFO
	.align		4
.L_9:
        /*0008*/ 	.byte	0x04, 0x17
        /*000a*/ 	.short	(.L_11 - .L_10)
.L_10:
        /*000c*/ 	.word	0x00000000
        /*0010*/ 	.short	0x0004
        /*0012*/ 	.short	0x001c
        /*0014*/ 	.byte	0x00, 0xf0, 0x11, 0x00


	//----- nvinfo : EIATTR_KPARAM_INFO
	.align		4
.L_11:
        /*0018*/ 	.byte	0x04, 0x17
        /*001a*/ 	.short	(.L_13 - .L_12)
.L_12:
        /*001c*/ 	.word	0x00000000
        /*0020*/ 	.short	0x0003
        /*0022*/ 	.short	0x0018
        /*0024*/ 	.byte	0x00, 0xf0, 0x11, 0x00


	//----- nvinfo : EIATTR_KPARAM_INFO
	.align		4
.L_13:
        /*0028*/ 	.byte	0x04, 0x17
        /*002a*/ 	.short	(.L_15 - .L_14)
.L_14:
        /*002c*/ 	.word	0x00000000
        /*0030*/ 	.short	0x0002
        /*0032*/ 	.short	0x0010
        /*0034*/ 	.byte	0x00, 0xf4, 0x21, 0x00


	//----- nvinfo : EIATTR_KPARAM_INFO
	.align		4
.L_15:
        /*0038*/ 	.byte	0x04, 0x17
        /*003a*/ 	.short	(.L_17 - .L_16)
.L_16:
        /*003c*/ 	.word	0x00000000
        /*0040*/ 	.short	0x0001
        /*0042*/ 	.short	0x0008
        /*0044*/ 	.byte	0x00, 0xf4, 0x21, 0x00


	//----- nvinfo : EIATTR_KPARAM_INFO
	.align		4
.L_17:
        /*0048*/ 	.byte	0x04, 0x17
        /*004a*/ 	.short	(.L_19 - .L_18)
.L_18:
        /*004c*/ 	.word	0x00000000
        /*0050*/ 	.short	0x0000
        /*0052*/ 	.short	0x0000
        /*0054*/ 	.byte	0x00, 0xf4, 0x21, 0x00


	//----- nvinfo : EIATTR_SPARSE_MMA_MASK
	.align		4
.L_19:
        /*0058*/ 	.byte	0x03, 0x50
        /*005a*/ 	.short	0x0000


	//----- nvinfo : EIATTR_MAXREG_COUNT
	.align		4
        /*005c*/ 	.byte	0x03, 0x1b
        /*005e*/ 	.short	0x00ff


	//----- nvinfo : EIATTR_EXIT_INSTR_OFFSETS
	.align		4
        /*0060*/ 	.byte	0x04, 0x1c
        /*0062*/ 	.short	(.L_21 - .L_20)


	//   ....[0]....
.L_20:
        /*0064*/ 	.word	0x00000520


	//   ....[1]....
        /*0068*/ 	.word	0x00000540


	//----- nvinfo : EIATTR_REQNTID
	.align		4
.L_21:
        /*006c*/ 	.byte	0x04, 0x10
        /*006e*/ 	.short	(.L_23 - .L_22)
.L_22:
        /*0070*/ 	.word	0x00000080
        /*0074*/ 	.word	0x00000001
        /*0078*/ 	.word	0x00000001


	//----- nvinfo : EIATTR_CBANK_PARAM_SIZE
	.align		4
.L_23:
        /*007c*/ 	.byte	0x03, 0x19
        /*007e*/ 	.short	0x0020


	//----- nvinfo : EIATTR_PARAM_CBANK
	.align		4
        /*0080*/ 	.byte	0x04, 0x0a
        /*0082*/ 	.short	(.L_25 - .L_24)
	.align		4
.L_24:
        /*0084*/ 	.word	index@(.nv.constant0.triton_poi_fused_cat_convolution_35)
        /*0088*/ 	.short	0x0210
        /*008a*/ 	.short	0x0020


	//----- nvinfo : EIATTR_SW_WAR
	.align		4
.L_25:
        /*008c*/ 	.byte	0x04, 0x36
        /*008e*/ 	.short	(.L_27 - .L_26)
.L_26:
        /*0090*/ 	.word	0x00000008
.L_27:


//--------------------- .nv.callgraph             --------------------------
	.section	.nv.callgraph,"",@"SHT_CUDA_CALLGRAPH"
	.align	4
	.sectionentsize	8
	.align		4
        /*0000*/ 	.word	0x00000000
	.align		4
        /*0004*/ 	.word	0xffffffff
	.align		4
        /*0008*/ 	.word	0x00000000
	.align		4
        /*000c*/ 	.word	0xfffffffe
	.align		4
        /*0010*/ 	.word	0x00000000
	.align		4
        /*0014*/ 	.word	0xfffffffd
	.align		4
        /*0018*/ 	.word	0x00000000
	.align		4
        /*001c*/ 	.word	0xfffffffc


//--------------------- .text.triton_poi_fused_cat_convolution_35 --------------------------
	.section	.text.triton_poi_fused_cat_convolution_35,"ax",@progbits
	.sectionflags	@"SHF_BARRIERS=1"
	.align	128
        .global         triton_poi_fused_cat_convolution_35
        .type           triton_poi_fused_cat_convolution_35,@function
        .size           triton_poi_fused_cat_convolution_35,(.L_x_1 - triton_poi_fused_cat_convolution_35)
        .other          triton_poi_fused_cat_convolution_35,@"STO_CUDA_ENTRY STV_DEFAULT"
triton_poi_fused_cat_convolution_35:
.text.triton_poi_fused_cat_convolution_35:
[----:B------:R-:W0:Y:S02]  /*0000*/  LDC R1, c[0x0][0x28] ;  /* 0x00000a00ff017b82 */ /* 0x000e240000000800 */
[----:B------:R-:W1:Y:S01]  /*0010*/  S2R R0, SR_CTAID.Y ;  /* 0x0000000000007919 */ /* 0x000e620000002600 */
[----:B------:R-:W2:Y:S01]  /*0020*/  LDC.64 R2, c[0x0][0x210] ;  /* 0x00008400ff027b82 */ /* 0x000ea20000000a00 */
[----:B------:R-:W-:Y:S02]  /*0030*/  CS2R R8, SRZ ;  /* 0x0000000000087805 */ /* 0x000fe4000001ff00 */
[----:B------:R-:W-:Y:S01]  /*0040*/  CS2R R10, SRZ ;  /* 0x00000000000a7805 */ /* 0x000fe2000001ff00 */
[----:B------:R-:W3:Y:S01]  /*0050*/  S2R R20, SR_TID.X ;  /* 0x0000000000147919 */ /* 0x000ee20000002100 */
[----:B------:R-:W-:Y:S01]  /*0060*/  CS2R R6, SRZ ;  /* 0x0000000000067805 */ /* 0x000fe2000001ff00 */
[----:B------:R-:W-:Y:S01]  /*0070*/  ULDC.64 UR6, c[0x0][0x208] ;  /* 0x0000820000067ab9 */ /* 0x000fe20000000a00 */
[----:B------:R-:W4:Y:S01]  /*0080*/  S2R R21, SR_CTAID.X ;  /* 0x0000000000157919 */ /* 0x000f220000002500 */
[----:B-1----:R-:W-:Y:S01]  /*0090*/  SHF.R.S32.HI R5, RZ, 0x1d, R0 ;  /* 0x0000001dff057819 */ /* 0x002fe20000011400 */
[----:B------:R-:W-:-:S03]  /*00a0*/  IMAD.SHL.U32 R0, R0, 0x4, RZ ;  /* 0x0000000400007824 */ /* 0x000fc600078e00ff */
[----:B------:R-:W-:Y:S02]  /*00b0*/  SGXT R5, R5, 0x1 ;  /* 0x000000010505781a */ /* 0x000fe40000000200 */
[----:B---3--:R-:W-:Y:S02]  /*00c0*/  LOP3.LUT R12, R20, 0x7f, RZ, 0xc0, !PT ;  /* 0x0000007f140c7812 */ /* 0x008fe400078ec0ff */
[----:B------:R-:W-:Y:S02]  /*00d0*/  LEA.HI R5, R5, R0, RZ, 0x7 ;  /* 0x0000000005057211 */ /* 0x000fe400078f38ff */
[----:B----4-:R-:W-:Y:S02]  /*00e0*/  PRMT R23, R12, 0x6540, R21 ;  /* 0x000065400c177816 */ /* 0x010fe40000000015 */
[----:B------:R-:W-:Y:S01]  /*00f0*/  ISETP.GE.AND P0, PT, R0, 0x200, PT ;  /* 0x000002000000780c */ /* 0x000fe20003f06270 */
[C---:B------:R-:W-:Y:S01]  /*0100*/  IMAD.SHL.U32 R4, R5.reuse, 0x100, RZ ;  /* 0x0000010005047824 */ /* 0x040fe200078e00ff */
[----:B------:R-:W-:-:S02]  /*0110*/  LOP3.LUT R5, R5, 0xffffff80, RZ, 0xc0, !PT ;  /* 0xffffff8005057812 */ /* 0x000fc400078ec0ff */
[C---:B------:R-:W-:Y:S02]  /*0120*/  LOP3.LUT R25, R23.reuse, 0x80, RZ, 0xfc, !PT ;  /* 0x0000008017197812 */ /* 0x040fe400078efcff */
[----:B------:R-:W-:Y:S02]  /*0130*/  LOP3.LUT R4, R4, 0xffff8000, RZ, 0xc0, !PT ;  /* 0xffff800004047812 */ /* 0x000fe400078ec0ff */
[----:B------:R-:W-:Y:S02]  /*0140*/  ISETP.LT.AND P2, PT, R23, 0x100, !P0 ;  /* 0x000001001700780c */ /* 0x000fe40004741270 */
[----:B------:R-:W-:Y:S02]  /*0150*/  IADD3 R4, R4, R0, -R5 ;  /* 0x0000000004047210 */ /* 0x000fe40007ffe805 */
[----:B------:R-:W-:-:S03]  /*0160*/  ISETP.LT.AND P0, PT, R25, 0x100, !P0 ;  /* 0x000001001900780c */ /* 0x000fc60004701270 */
[--C-:B------:R-:W-:Y:S02]  /*0170*/  IMAD R23, R23, 0x80, R4.reuse ;  /* 0x0000008017177824 */ /* 0x100fe400078e0204 */
[----:B------:R-:W-:Y:S01]  /*0180*/  IMAD R25, R25, 0x80, R4 ;  /* 0x0000008019197824 */ /* 0x000fe200078e0204 */
[----:B------:R-:W-:Y:S01]  /*0190*/  CS2R R4, SRZ ;  /* 0x0000000000047805 */ /* 0x000fe2000001ff00 */
[----:B--2---:R-:W-:-:S04]  /*01a0*/  IMAD.WIDE R14, R23, 0x4, R2 ;  /* 0x00000004170e7825 */ /* 0x004fc800078e0202 */
[----:B------:R-:W-:Y:S01]  /*01b0*/  IMAD.WIDE R16, R25, 0x4, R2 ;  /* 0x0000000419107825 */ /* 0x000fe200078e0202 */
[----:B------:R-:W2:Y:S04]  /*01c0*/  @P2 LDG.E.EL.128 R8, desc[UR6][R14.64] ;  /* 0x000000060e082981 */ /* 0x000ea8000c2e1d00 */
[----:B------:R-:W3:Y:S01]  /*01d0*/  @P0 LDG.E.EL.128 R4, desc[UR6][R16.64] ;  /* 0x0000000610040981 */ /* 0x000ee2000c2e1d00 */
[----:B------:R-:W1:Y:S01]  /*01e0*/  S2UR UR5, SR_CgaCtaId ;  /* 0x00000000000579c3 */ /* 0x000e620000008800 */
[----:B------:R-:W-:Y:S01]  /*01f0*/  UMOV UR4, 0x400 ;  /* 0x0000040000047882 */ /* 0x000fe20000000000 */
[----:B------:R-:W-:Y:S01]  /*0200*/  IMAD.SHL.U32 R2, R20, 0x4, RZ ;  /* 0x0000000414027824 */ /* 0x000fe200078e00ff */
[--C-:B------:R-:W-:Y:S02]  /*0210*/  SHF.R.U32.HI R13, RZ, 0x4, R20.reuse ;  /* 0x00000004ff0d7819 */ /* 0x100fe40000011614 */
[----:B------:R-:W-:-:S02]  /*0220*/  SHF.R.U32.HI R27, RZ, 0x6, R20 ;  /* 0x00000006ff1b7819 */ /* 0x000fc40000011614 */
[C---:B------:R-:W-:Y:S02]  /*0230*/  LOP3.LUT R3, R2.reuse, 0x1fc, RZ, 0xc0, !PT ;  /* 0x000001fc02037812 */ /* 0x040fe400078ec0ff */
[----:B------:R-:W-:Y:S02]  /*0240*/  LOP3.LUT R13, R13, 0x4, RZ, 0xc0, !PT ;  /* 0x000000040d0d7812 */ /* 0x000fe400078ec0ff */
[----:B------:R-:W-:Y:S02]  /*0250*/  LOP3.LUT R18, R3, 0x200, RZ, 0xfc, !PT ;  /* 0x0000020003127812 */ /* 0x000fe400078efcff */
[----:B------:R-:W-:Y:S02]  /*0260*/  LOP3.LUT R22, R2, 0xfc, RZ, 0xc0, !PT ;  /* 0x000000fc02167812 */ /* 0x000fe400078ec0ff */
[----:B------:R-:W-:Y:S02]  /*0270*/  SHF.R.U32.HI R18, RZ, 0x6, R18 ;  /* 0x00000006ff127819 */ /* 0x000fe40000011612 */
[----:B------:R-:W-:-:S02]  /*0280*/  PRMT R22, R22, 0x6540, R21 ;  /* 0x0000654016167816 */ /* 0x000fc40000000015 */
[----:B------:R-:W-:Y:S01]  /*0290*/  LOP3.LUT R18, R18, 0xc, RZ, 0xc0, !PT ;  /* 0x0000000c12127812 */ /* 0x000fe200078ec0ff */
[----:B------:R-:W4:Y:S01]  /*02a0*/  LDC.64 R20, c[0x0][0x220] ;  /* 0x00008800ff147b82 */ /* 0x000f220000000a00 */
[----:B------:R-:W-:Y:S02]  /*02b0*/  SGXT.U32 R27, R27, 0x1 ;  /* 0x000000011b1b781a */ /* 0x000fe40000000000 */
[----:B------:R-:W-:Y:S01]  /*02c0*/  ISETP.GE.AND P1, PT, R22, 0x100, PT ;  /* 0x000001001600780c */ /* 0x000fe20003f26270 */
[----:B-1----:R-:W-:Y:S01]  /*02d0*/  UPRMT UR4, UR5, 0x654, UR4 ;  /* 0x0000065405047896 */ /* 0x002fe20008000004 */
[----:B------:R-:W-:-:S04]  /*02e0*/  LOP3.LUT R27, R0, R27, RZ, 0xfc, !PT ;  /* 0x0000001b001b7212 */ /* 0x000fc800078efcff */
[----:B------:R-:W-:Y:S01]  /*02f0*/  LOP3.LUT R29, R27, 0x2, RZ, 0xfc, !PT ;  /* 0x000000021b1d7812 */ /* 0x000fe200078efcff */
[----:B------:R-:W-:Y:S01]  /*0300*/  VIADD R18, R18, UR4 ;  /* 0x0000000412127c36 */ /* 0x000fe20008000000 */
[----:B------:R-:W-:Y:S01]  /*0310*/  LEA R24, R12, UR4, 0x2 ;  /* 0x000000040c187c11 */ /* 0x000fe2000f8e10ff */
[----:B------:R-:W-:Y:S01]  /*0320*/  VIADD R12, R13, UR4 ;  /* 0x000000040d0c7c36 */ /* 0x000fe20008000000 */
[----:B------:R-:W-:Y:S01]  /*0330*/  ISETP.LT.AND P3, PT, R27, 0x200, !P1 ;  /* 0x000002001b00780c */ /* 0x000fe20004f61270 */
[----:B------:R-:W-:Y:S01]  /*0340*/  IMAD R28, R3, 0x4, R18 ;  /* 0x00000004031c7824 */ /* 0x000fe200078e0212 */
[----:B------:R-:W-:Y:S01]  /*0350*/  ISETP.LT.AND P1, PT, R29, 0x200, !P1 ;  /* 0x000002001d00780c */ /* 0x000fe20004f21270 */
[----:B------:R-:W-:Y:S02]  /*0360*/  IMAD R26, R3, 0x4, R12 ;  /* 0x00000004031a7824 */ /* 0x000fe400078e020c */
[----:B------:R-:W1:Y:S01]  /*0370*/  LDC.64 R2, c[0x0][0x218] ;  /* 0x00008600ff027b82 */ /* 0x000e620000000a00 */
[----:B------:R-:W-:-:S02]  /*0380*/  IMAD R27, R27, 0x100, R22 ;  /* 0x000001001b1b7824 */ /* 0x000fc400078e0216 */
[----:B------:R-:W-:Y:S02]  /*0390*/  IMAD R29, R29, 0x100, R22 ;  /* 0x000001001d1d7824 */ /* 0x000fe400078e0216 */
[----:B----4-:R-:W-:-:S04]  /*03a0*/  IMAD.WIDE R22, R23, 0x4, R20 ;  /* 0x0000000417167825 */ /* 0x010fc800078e0214 */
[----:B------:R-:W-:Y:S01]  /*03b0*/  IMAD.WIDE R20, R25, 0x4, R20 ;  /* 0x0000000419147825 */ /* 0x000fe200078e0214 */
[----:B--2---:R-:W-:Y:S04]  /*03c0*/  STS [R24], R8 ;  /* 0x0000000818007388 */ /* 0x004fe80000000800 */
[----:B------:R-:W-:Y:S04]  /*03d0*/  STS [R24+0x404], R9 ;  /* 0x0004040918007388 */ /* 0x000fe80000000800 */
[----:B------:R-:W-:Y:S04]  /*03e0*/  STS [R24+0x808], R10 ;  /* 0x0008080a18007388 */ /* 0x000fe80000000800 */
[----:B------:R-:W-:Y:S04]  /*03f0*/  STS [R24+0xc0c], R11 ;  /* 0x000c0c0b18007388 */ /* 0x000fe80000000800 */
[----:B---3--:R-:W-:Y:S04]  /*0400*/  STS [R24+0x200], R4 ;  /* 0x0002000418007388 */ /* 0x008fe80000000800 */
[----:B------:R-:W-:Y:S04]  /*0410*/  STS [R24+0x604], R5 ;  /* 0x0006040518007388 */ /* 0x000fe80000000800 */
[----:B------:R-:W-:Y:S04]  /*0420*/  STS [R24+0xa08], R6 ;  /* 0x000a080618007388 */ /* 0x000fe80000000800 */
[----:B------:R-:W-:Y:S01]  /*0430*/  STS [R24+0xe0c], R7 ;  /* 0x000e0c0718007388 */ /* 0x000fe20000000800 */
[----:B------:R-:W-:Y:S06]  /*0440*/  BAR.SYNC.DEFER_BLOCKING 0x0 ;  /* 0x0000000000007b1d */ /* 0x000fec0000010000 */
[----:B------:R-:W-:Y:S04]  /*0450*/  LDS R12, [R26] ;  /* 0x000000001a0c7984 */ /* 0x000fe80000000800 */
[----:B------:R-:W-:Y:S04]  /*0460*/  LDS R13, [R26+0x4] ;  /* 0x000004001a0d7984 */ /* 0x000fe80000000800 */
[----:B------:R-:W-:Y:S04]  /*0470*/  LDS R14, [R26+0x8] ;  /* 0x000008001a0e7984 */ /* 0x000fe80000000800 */
[----:B------:R1:W2:Y:S04]  /*0480*/  LDS R15, [R26+0xc] ;  /* 0x00000c001a0f7984 */ /* 0x0002a80000000800 */
[----:B------:R-:W-:Y:S04]  /*0490*/  LDS R16, [R28+0x800] ;  /* 0x000800001c107984 */ /* 0x000fe80000000800 */
[----:B------:R-:W-:Y:S01]  /*04a0*/  LDS R17, [R28+0x804] ;  /* 0x000804001c117984 */ /* 0x000fe20000000800 */
[----:B-1----:R-:W-:-:S03]  /*04b0*/  IMAD.WIDE R26, R27, 0x4, R2 ;  /* 0x000000041b1a7825 */ /* 0x002fc600078e0202 */
[----:B------:R-:W-:Y:S01]  /*04c0*/  LDS R18, [R28+0x808] ;  /* 0x000808001c127984 */ /* 0x000fe20000000800 */
[----:B------:R-:W-:-:S03]  /*04d0*/  IMAD.WIDE R2, R29, 0x4, R2 ;  /* 0x000000041d027825 */ /* 0x000fc600078e0202 */
[----:B------:R-:W1:Y:S04]  /*04e0*/  LDS R19, [R28+0x80c] ;  /* 0x00080c001c137984 */ /* 0x000e680000000800 */
[----:B--2---:R2:W-:Y:S04]  /*04f0*/  @P3 STG.E.128 desc[UR6][R26.64], R12 ;  /* 0x0000000c1a003986 */ /* 0x0045e8000c101d06 */
[----:B-1----:R2:W-:Y:S04]  /*0500*/  @P1 STG.E.128 desc[UR6][R2.64], R16 ;  /* 0x0000001002001986 */ /* 0x0025e8000c101d06 */
[----:B------:R2:W-:Y:S01]  /*0510*/  @P2 STG.E.128 desc[UR6][R22.64], R8 ;  /* 0x0000000816002986 */ /* 0x0005e2000c101d06 */
[----:B------:R-:W-:Y:S05]  /*0520*/  @!P0 EXIT ;  /* 0x000000000000894d */ /* 0x000fea0003800000 */
[----:B------:R-:W-:Y:S01]  /*0530*/  STG.E.128 desc[UR6][R20.64], R4 ;  /* 0x0000000414007986 */ /* 0x000fe2000c101d06 */
[----:B------:R-:W-:Y:S05]  /*0540*/  EXIT ;  /* 0x000000000000794d */ /* 0x000fea0003800000 */
.L_x_0:
[----:B------:R-:W-:-:S00]  /*0550*/  BRA `(.L_x_0) ;  /* 0xfffffffc00fc7947 */ /* 0x000fc0000383ffff */
[----:B------:R-:W-:-:S00]  /*0560*/  NOP ;  /* 0x0000000000007918 */ /* 0x000fc00000000000 */
        /* <DEDUP_REMOVED lines=9> */
.L_x_1:


//--------------------- .nv.shared.triton_poi_fused_cat_convolution_35 --------------------------
	.section	.nv.shared.triton_poi_fused_cat_convolution_35,"aw",@nobits
	.sectionflags	@""
	.align	16
	.zero		1024


//--------------------- .nv.constant0.triton_poi_fused_cat_convolution_35 --------------------------
	.section	.nv.constant0.triton_poi_fused_cat_convolution_35,"a",@progbits
	.sectionflags	@""
	.align	4
.nv.constant0.triton_poi_fused_cat_convolution_35:
	.zero		560
